//
// Generated by NVIDIA NVVM Compiler
//
// Compiler Build ID: CL-36424714
// Cuda compilation tools, release 13.0, V13.0.88
// Based on NVVM 20.0.0
//

.version 9.0
.target sm_100
.address_size 64

	// .globl	_Z12suma2D_SHMEMPfS_ii
.extern .shared .align 16 .b8 data[];

.visible .entry _Z12suma2D_SHMEMPfS_ii(
	.param .u64 .ptr .align 1 _Z12suma2D_SHMEMPfS_ii_param_0,
	.param .u64 .ptr .align 1 _Z12suma2D_SHMEMPfS_ii_param_1,
	.param .u32 _Z12suma2D_SHMEMPfS_ii_param_2,
	.param .u32 _Z12suma2D_SHMEMPfS_ii_param_3
)
{
	.reg .pred 	%p<28>;
	.reg .b32 	%r<56>;
	.reg .b32 	%f<37>;
	.reg .b64 	%rd<11>;

	ld.param.u64 	%rd5, [_Z12suma2D_SHMEMPfS_ii_param_0];
	ld.param.u64 	%rd4, [_Z12suma2D_SHMEMPfS_ii_param_1];
	ld.param.u32 	%r25, [_Z12suma2D_SHMEMPfS_ii_param_2];
	ld.param.u32 	%r26, [_Z12suma2D_SHMEMPfS_ii_param_3];
	cvta.to.global.u64 	%rd1, %rd5;
	mov.u32 	%r27, %ntid.x;
	mov.u32 	%r28, %ctaid.x;
	mov.u32 	%r29, %tid.x;
	mad.lo.s32 	%r30, %r27, %r28, %r29;
	mov.u32 	%r31, %ntid.y;
	mov.u32 	%r32, %ctaid.y;
	mov.u32 	%r33, %tid.y;
	mad.lo.s32 	%r1, %r31, %r32, %r33;
	mad.lo.s32 	%r2, %r25, %r30, %r1;
	shl.b32 	%r34, %r2, 2;
	mov.u32 	%r35, data;
	add.s32 	%r3, %r35, %r34;
	mov.b32 	%r36, 0;
	st.shared.u32 	[%r3], %r36;
	sub.s32 	%r52, %r30, %r26;
	add.s32 	%r5, %r26, %r30;
	setp.gt.s32 	%p1, %r52, %r5;
	@%p1 bra 	$L__BB0_22;
	sub.s32 	%r6, %r1, %r26;
	add.s32 	%r7, %r26, %r1;
	shl.b32 	%r8, %r26, 1;
	add.s32 	%r9, %r6, 1;
	and.b32  	%r10, %r26, 1;
	add.s32 	%r11, %r6, 2;
	add.s32 	%r12, %r6, 3;
	mov.f32 	%f32, 0f00000000;
$L__BB0_2:
	mov.u32 	%r13, %r52;
	setp.gt.s32 	%p2, %r6, %r7;
	@%p2 bra 	$L__BB0_21;
	mul.lo.s32 	%r14, %r13, %r25;
	or.b32  	%r37, %r6, %r13;
	setp.lt.s32 	%p3, %r37, 0;
	max.s32 	%r38, %r6, %r13;
	setp.ge.s32 	%p4, %r38, %r25;
	add.s32 	%r39, %r6, %r14;
	mul.wide.s32 	%rd6, %r39, 4;
	add.s64 	%rd2, %rd1, %rd6;
	or.pred  	%p5, %p4, %p3;
	@%p5 bra 	$L__BB0_5;
	ld.global.f32 	%f19, [%rd2];
	add.f32 	%f32, %f32, %f19;
	st.shared.f32 	[%r3], %f32;
$L__BB0_5:
	setp.eq.s32 	%p6, %r10, 0;
	mov.u32 	%r55, %r9;
	@%p6 bra 	$L__BB0_10;
	or.b32  	%r40, %r9, %r13;
	setp.lt.s32 	%p7, %r40, 0;
	max.s32 	%r41, %r9, %r13;
	setp.ge.s32 	%p8, %r41, %r25;
	or.pred  	%p9, %p8, %p7;
	@%p9 bra 	$L__BB0_8;
	ld.global.f32 	%f20, [%rd2+4];
	add.f32 	%f32, %f32, %f20;
	st.shared.f32 	[%r3], %f32;
$L__BB0_8:
	or.b32  	%r42, %r11, %r13;
	setp.lt.s32 	%p10, %r42, 0;
	max.s32 	%r43, %r11, %r13;
	setp.ge.s32 	%p11, %r43, %r25;
	or.pred  	%p12, %p11, %p10;
	mov.u32 	%r55, %r12;
	@%p12 bra 	$L__BB0_10;
	ld.global.f32 	%f21, [%rd2+8];
	add.f32 	%f32, %f32, %f21;
	st.shared.f32 	[%r3], %f32;
$L__BB0_10:
	setp.lt.u32 	%p13, %r8, 3;
	@%p13 bra 	$L__BB0_21;
	add.s32 	%r54, %r55, %r14;
$L__BB0_12:
	or.b32  	%r44, %r55, %r13;
	setp.lt.s32 	%p14, %r44, 0;
	max.s32 	%r45, %r55, %r13;
	setp.ge.s32 	%p15, %r45, %r25;
	mul.wide.s32 	%rd7, %r54, 4;
	add.s64 	%rd3, %rd1, %rd7;
	or.pred  	%p16, %p15, %p14;
	@%p16 bra 	$L__BB0_14;
	ld.global.f32 	%f22, [%rd3];
	add.f32 	%f32, %f32, %f22;
	st.shared.f32 	[%r3], %f32;
$L__BB0_14:
	add.s32 	%r19, %r55, 1;
	or.b32  	%r46, %r19, %r13;
	setp.lt.s32 	%p17, %r46, 0;
	max.s32 	%r47, %r19, %r13;
	setp.ge.s32 	%p18, %r47, %r25;
	or.pred  	%p19, %p18, %p17;
	@%p19 bra 	$L__BB0_16;
	ld.global.f32 	%f23, [%rd3+4];
	add.f32 	%f32, %f32, %f23;
	st.shared.f32 	[%r3], %f32;
$L__BB0_16:
	add.s32 	%r20, %r19, 1;
	or.b32  	%r48, %r20, %r13;
	setp.lt.s32 	%p20, %r48, 0;
	max.s32 	%r49, %r20, %r13;
	setp.ge.s32 	%p21, %r49, %r25;
	or.pred  	%p22, %p21, %p20;
	@%p22 bra 	$L__BB0_18;
	ld.global.f32 	%f24, [%rd3+8];
	add.f32 	%f32, %f32, %f24;
	st.shared.f32 	[%r3], %f32;
$L__BB0_18:
	add.s32 	%r21, %r20, 1;
	or.b32  	%r50, %r21, %r13;
	setp.lt.s32 	%p23, %r50, 0;
	max.s32 	%r51, %r21, %r13;
	setp.ge.s32 	%p24, %r51, %r25;
	or.pred  	%p25, %p24, %p23;
	@%p25 bra 	$L__BB0_20;
	ld.global.f32 	%f25, [%rd3+12];
	add.f32 	%f32, %f32, %f25;
	st.shared.f32 	[%r3], %f32;
$L__BB0_20:
	add.s32 	%r54, %r54, 4;
	setp.ne.s32 	%p26, %r21, %r7;
	add.s32 	%r55, %r21, 1;
	@%p26 bra 	$L__BB0_12;
$L__BB0_21:
	add.s32 	%r52, %r13, 1;
	setp.ne.s32 	%p27, %r13, %r5;
	@%p27 bra 	$L__BB0_2;
$L__BB0_22:
	cvta.to.global.u64 	%rd8, %rd4;
	bar.sync 	0;
	ld.shared.f32 	%f26, [%r3];
	mul.wide.s32 	%rd9, %r2, 4;
	add.s64 	%rd10, %rd8, %rd9;
	st.global.f32 	[%rd10], %f26;
	ret;

}


// ===== COMPILED SASS (sm_100) =====

	.target	sm_100

	.elftype	@"ET_EXEC"


//--------------------- .note.nv.tkinfo           --------------------------
	.section	.note.nv.tkinfo,"",@"SHT_NOTE"
	.sectionflags	@"SHF_NOTE_NV_TKINFO"
	.tkinfo
        /*0018*/ 	.word	0x00000002
        /*0030*/ 	.string	""
        /*0030*/ 	.string	"ptxas"
        /*0030*/ 	.string	"Cuda compilation tools, release 13.0, V13.0.88"
        /*0030*/ 	.string	"Build cuda_13.0.r13.0/compiler.36424714_0"
        /*0030*/ 	.string	"-arch sm_100 -m 64 "



//--------------------- .note.nv.cuinfo           --------------------------
	.section	.note.nv.cuinfo,"",@"SHT_NOTE"
	.sectionflags	@"SHF_NOTE_NV_CUINFO"
        /*0018*/ 	.short	0x0002
        /*001a*/ 	.short	0x0064
        /*001c*/ 	.short	0x0082
	.zero		2


//--------------------- .nv.info                  --------------------------
	.section	.nv.info,"",@"SHT_CUDA_INFO"
	.align	4


	//----- nvinfo : EIATTR_REGCOUNT
	.align		4
        /*0000*/ 	.byte	0x04, 0x2f
        /*0002*/ 	.short	(.L_1 - .L_0)
	.align		4
.L_0:
        /*0004*/ 	.word	index@(_Z12suma2D_SHMEMPfS_ii)
        /*0008*/ 	.word	0x0000001d


	//----- nvinfo : EIATTR_FRAME_SIZE
	.align		4
.L_1:
        /*000c*/ 	.byte	0x04, 0x11
        /*000e*/ 	.short	(.L_3 - .L_2)
	.align		4
.L_2:
        /*0010*/ 	.word	index@(_Z12suma2D_SHMEMPfS_ii)
        /*0014*/ 	.word	0x00000000


	//----- nvinfo : EIATTR_MIN_STACK_SIZE
	.align		4
.L_3:
        /*0018*/ 	.byte	0x04, 0x12
        /*001a*/ 	.short	(.L_5 - .L_4)
	.align		4
.L_4:
        /*001c*/ 	.word	index@(_Z12suma2D_SHMEMPfS_ii)
        /*0020*/ 	.word	0x00000000
.L_5:


//--------------------- .nv.compat                --------------------------
	.section	.nv.compat,"",@"SHT_CUDA_COMPAT_INFO"
	.align	4
        /*0000*/ 	.byte	0x02, 0x09, 0x00, 0x00, 0x02, 0x02, 0x01, 0x00, 0x02, 0x05, 0x05, 0x00, 0x03, 0x07, 0x01, 0x01
        /*0010*/ 	.byte	0x02, 0x03, 0x00, 0x00, 0x02, 0x06, 0x01, 0x00, 0x04, 0x0b, 0x08, 0x00, 0x09, 0x00, 0x00, 0x00
        /*0020*/ 	.byte	0x00, 0x00, 0x00, 0x00


//--------------------- .nv.info._Z12suma2D_SHMEMPfS_ii --------------------------
	.section	.nv.info._Z12suma2D_SHMEMPfS_ii,"",@"SHT_CUDA_INFO"
	.sectionflags	@""
	.align	4


	//----- nvinfo : EIATTR_CUDA_API_VERSION
	.align		4
        /*0000*/ 	.byte	0x04, 0x37
        /*0002*/ 	.short	(.L_7 - .L_6)
.L_6:
        /*0004*/ 	.word	0x00000082


	//----- nvinfo : EIATTR_KPARAM_INFO
	.align		4
.L_7:
        /*0008*/ 	.byte	0x04, 0x17
        /*000a*/ 	.short	(.L_9 - .L_8)
.L_8:
        /*000c*/ 	.word	0x00000000
        /*0010*/ 	.short	0x0003
        /*0012*/ 	.short	0x0014
        /*0014*/ 	.byte	0x00, 0xf0, 0x11, 0x00


	//----- nvinfo : EIATTR_KPARAM_INFO
	.align		4
.L_9:
        /*0018*/ 	.byte	0x04, 0x17
        /*001a*/ 	.short	(.L_11 - .L_10)
.L_10:
        /*001c*/ 	.word	0x00000000
        /*0020*/ 	.short	0x0002
        /*0022*/ 	.short	0x0010
        /*0024*/ 	.byte	0x00, 0xf0, 0x11, 0x00


	//----- nvinfo : EIATTR_KPARAM_INFO
	.align		4
.L_11:
        /*0028*/ 	.byte	0x04, 0x17
        /*002a*/ 	.short	(.L_13 - .L_12)
.L_12:
        /*002c*/ 	.word	0x00000000
        /*0030*/ 	.short	0x0001
        /*0032*/ 	.short	0x0008
        /*0034*/ 	.byte	0x00, 0xf5, 0x21, 0x00


	//----- nvinfo : EIATTR_KPARAM_INFO
	.align		4
.L_13:
        /*0038*/ 	.byte	0x04, 0x17
        /*003a*/ 	.short	(.L_15 - .L_14)
.L_14:
        /*003c*/ 	.word	0x00000000
        /*0040*/ 	.short	0x0000
        /*0042*/ 	.short	0x0000
        /*0044*/ 	.byte	0x00, 0xf5, 0x21, 0x00


	//----- nvinfo : EIATTR_SPARSE_MMA_MASK
	.align		4
.L_15:
        /*0048*/ 	.byte	0x03, 0x50
        /*004a*/ 	.short	0x0000


	//----- nvinfo : EIATTR_MAXREG_COUNT
	.align		4
        /*004c*/ 	.byte	0x03, 0x1b
        /*004e*/ 	.short	0x00ff


	//----- nvinfo : EIATTR_NUM_BARRIERS
	.align		4
        /*0050*/ 	.byte	0x02, 0x4c
        /*0052*/ 	.byte	0x01
	.zero		1


	//----- nvinfo : EIATTR_MERCURY_ISA_VERSION
	.align		4
        /*0054*/ 	.byte	0x03, 0x5f
        /*0056*/ 	.short	0x0101


	//----- nvinfo : EIATTR_VRC_CTA_INIT_COUNT
	.align		4
        /*0058*/ 	.byte	0x02, 0x4a
	.zero		1
	.zero		1


	//----- nvinfo : EIATTR_EXIT_INSTR_OFFSETS
	.align		4
        /*005c*/ 	.byte	0x04, 0x1c
        /*005e*/ 	.short	(.L_17 - .L_16)


	//   ....[0]....
.L_16:
        /*0060*/ 	.word	0x00000740


	//----- nvinfo : EIATTR_CRS_STACK_SIZE
	.align		4
.L_17:
        /*0064*/ 	.byte	0x04, 0x1e
        /*0066*/ 	.short	(.L_19 - .L_18)
.L_18:
        /*0068*/ 	.word	0x00000000


	//----- nvinfo : EIATTR_CBANK_PARAM_SIZE
	.align		4
.L_19:
        /*006c*/ 	.byte	0x03, 0x19
        /*006e*/ 	.short	0x0018


	//----- nvinfo : EIATTR_PARAM_CBANK
	.align		4
        /*0070*/ 	.byte	0x04, 0x0a
        /*0072*/ 	.short	(.L_21 - .L_20)
	.align		4
.L_20:
        /*0074*/ 	.word	index@(.nv.constant0._Z12suma2D_SHMEMPfS_ii)
        /*0078*/ 	.short	0x0380
        /*007a*/ 	.short	0x0018


	//----- nvinfo : EIATTR_SW_WAR
	.align		4
.L_21:
        /*007c*/ 	.byte	0x04, 0x36
        /*007e*/ 	.short	(.L_23 - .L_22)
.L_22:
        /*0080*/ 	.word	0x00000008
.L_23:


//--------------------- .nv.callgraph             --------------------------
	.section	.nv.callgraph,"",@"SHT_CUDA_CALLGRAPH"
	.align	4
	.sectionentsize	8
	.align		4
        /*0000*/ 	.word	0x00000000
	.align		4
        /*0004*/ 	.word	0xffffffff
	.align		4
        /*0008*/ 	.word	0x00000000
	.align		4
        /*000c*/ 	.word	0xfffffffe
	.align		4
        /*0010*/ 	.word	0x00000000
	.align		4
        /*0014*/ 	.word	0xfffffffd
	.align		4
        /*0018*/ 	.word	0x00000000
	.align		4
        /*001c*/ 	.word	0xfffffffc


//--------------------- .text._Z12suma2D_SHMEMPfS_ii --------------------------
	.section	.text._Z12suma2D_SHMEMPfS_ii,"ax",@progbits
	.align	128
        .global         _Z12suma2D_SHMEMPfS_ii
        .type           _Z12suma2D_SHMEMPfS_ii,@function
        .size           _Z12suma2D_SHMEMPfS_ii,(.L_x_10 - _Z12suma2D_SHMEMPfS_ii)
        .other          _Z12suma2D_SHMEMPfS_ii,@"STO_CUDA_ENTRY STV_DEFAULT"
_Z12suma2D_SHMEMPfS_ii:
.text._Z12suma2D_SHMEMPfS_ii:
[----:B------:R-:W-:Y:S01]  /*0000*/  LDC R1, c[0x0][0x37c] ;  /* 0x0000df00ff017b82 */ /* 0x000fe20000000800 */
[----:B------:R-:W0:Y:S07]  /*0010*/  S2R R2, SR_CTAID.X ;  /* 0x0000000000027919 */ /* 0x000e2e0000002500 */
[----:B------:R-:W1:Y:S01]  /*0020*/  S2UR UR5, SR_CgaCtaId ;  /* 0x00000000000579c3 */ /* 0x000e620000008800 */
[----:B------:R-:W0:Y:S01]  /*0030*/  LDCU UR4, c[0x0][0x360] ;  /* 0x00006c00ff0477ac */ /* 0x000e220008000800 */
[----:B------:R-:W-:Y:S01]  /*0040*/  BSSY.RECONVERGENT B0, `(.L_x_0) ;  /* 0x000006a000007945 */ /* 0x000fe20003800200 */
[----:B------:R-:W0:Y:S01]  /*0050*/  S2R R3, SR_TID.X ;  /* 0x0000000000037919 */ /* 0x000e220000002100 */
[----:B------:R-:W2:Y:S01]  /*0060*/  LDCU UR6, c[0x0][0x364] ;  /* 0x00006c80ff0677ac */ /* 0x000ea20008000800 */
[----:B------:R-:W2:Y:S03]  /*0070*/  S2R R7, SR_CTAID.Y ;  /* 0x0000000000077919 */ /* 0x000ea60000002600 */
[----:B------:R-:W3:Y:S01]  /*0080*/  LDC.64 R8, c[0x0][0x390] ;  /* 0x0000e400ff087b82 */ /* 0x000ee20000000a00 */
[----:B------:R-:W2:Y:S01]  /*0090*/  S2R R0, SR_TID.Y ;  /* 0x0000000000007919 */ /* 0x000ea20000002200 */
[----:B0-----:R-:W-:Y:S01]  /*00a0*/  IMAD R2, R2, UR4, R3 ;  /* 0x0000000402027c24 */ /* 0x001fe2000f8e0203 */
[----:B------:R-:W-:-:S02]  /*00b0*/  UMOV UR4, 0x400 ;  /* 0x0000040000047882 */ /* 0x000fc40000000000 */
[----:B-1----:R-:W-:Y:S01]  /*00c0*/  ULEA UR4, UR5, UR4, 0x18 ;  /* 0x0000000405047291 */ /* 0x002fe2000f8ec0ff */
[C-C-:B---3--:R-:W-:Y:S02]  /*00d0*/  IMAD.IADD R11, R2.reuse, 0x1, -R9.reuse ;  /* 0x00000001020b7824 */ /* 0x148fe400078e0a09 */
[----:B------:R-:W-:Y:S02]  /*00e0*/  IMAD.IADD R5, R2, 0x1, R9 ;  /* 0x0000000102057824 */ /* 0x000fe400078e0209 */
[----:B--2---:R-:W-:-:S03]  /*00f0*/  IMAD R7, R7, UR6, R0 ;  /* 0x0000000607077c24 */ /* 0x004fc6000f8e0200 */
[----:B------:R-:W-:Y:S01]  /*0100*/  ISETP.GT.AND P0, PT, R11, R5, PT ;  /* 0x000000050b00720c */ /* 0x000fe20003f04270 */
[----:B------:R-:W-:-:S05]  /*0110*/  IMAD R0, R2, R8, R7 ;  /* 0x0000000802007224 */ /* 0x000fca00078e0207 */
[----:B------:R-:W-:Y:S01]  /*0120*/  LEA R4, R0, UR4, 0x2 ;  /* 0x0000000400047c11 */ /* 0x000fe2000f8e10ff */
[----:B------:R-:W0:Y:S04]  /*0130*/  LDCU.64 UR4, c[0x0][0x358] ;  /* 0x00006b00ff0477ac */ /* 0x000e280008000a00 */
[----:B------:R1:W-:Y:S02]  /*0140*/  STS [R4], RZ ;  /* 0x000000ff04007388 */ /* 0x0003e40000000800 */
[----:B------:R-:W-:Y:S05]  /*0150*/  @P0 BRA `(.L_x_1) ;  /* 0x0000000400600947 */ /* 0x000fea0003800000 */
[----:B------:R-:W-:Y:S02]  /*0160*/  IMAD.SHL.U32 R2, R9, 0x2, RZ ;  /* 0x0000000209027824 */ /* 0x000fe400078e00ff */
[C-C-:B------:R-:W-:Y:S02]  /*0170*/  IMAD.IADD R6, R7.reuse, 0x1, -R9.reuse ;  /* 0x0000000107067824 */ /* 0x140fe400078e0a09 */
[----:B------:R-:W-:Y:S01]  /*0180*/  IMAD.IADD R7, R7, 0x1, R9 ;  /* 0x0000000107077824 */ /* 0x000fe200078e0209 */
[----:B------:R-:W-:Y:S01]  /*0190*/  ISETP.GE.U32.AND P4, PT, R2, 0x3, PT ;  /* 0x000000030200780c */ /* 0x000fe20003f86070 */
[----:B------:R-:W-:Y:S02]  /*01a0*/  IMAD.MOV.U32 R13, RZ, RZ, RZ ;  /* 0x000000ffff0d7224 */ /* 0x000fe400078e00ff */
[C---:B------:R-:W-:Y:S02]  /*01b0*/  VIADD R10, R6.reuse, 0x1 ;  /* 0x00000001060a7836 */ /* 0x040fe40000000000 */
[----:B------:R-:W-:-:S02]  /*01c0*/  VIADD R12, R6, 0x2 ;  /* 0x00000002060c7836 */ /* 0x000fc40000000000 */
[----:B------:R-:W-:-:S07]  /*01d0*/  VIADD R14, R6, 0x3 ;  /* 0x00000003060e7836 */ /* 0x000fce0000000000 */
.L_x_8:
[----:B------:R-:W-:Y:S01]  /*01e0*/  ISETP.GT.AND P0, PT, R6, R7, PT ;  /* 0x000000070600720c */ /* 0x000fe20003f04270 */
[----:B------:R-:W-:-:S12]  /*01f0*/  BSSY.RECONVERGENT B1, `(.L_x_2) ;  /* 0x000004b000017945 */ /* 0x000fd80003800200 */
[----:B--2-4-:R-:W-:Y:S05]  /*0200*/  @P0 BRA `(.L_x_3) ;  /* 0x0000000400240947 */ /* 0x014fea0003800000 */
[----:B------:R-:W2:Y:S01]  /*0210*/  LDC R15, c[0x0][0x390] ;  /* 0x0000e400ff0f7b82 */ /* 0x000ea20000000800 */
[-C--:B------:R-:W-:Y:S01]  /*0220*/  LOP3.LUT R8, R6, R11.reuse, RZ, 0xfc, !PT ;  /* 0x0000000b06087212 */ /* 0x080fe200078efcff */
[----:B------:R-:W-:Y:S03]  /*0230*/  BSSY.RECONVERGENT B2, `(.L_x_4) ;  /* 0x000000b000027945 */ /* 0x000fe60003800200 */
[----:B------:R-:W-:Y:S02]  /*0240*/  ISETP.GE.AND P0, PT, R8, RZ, PT ;  /* 0x000000ff0800720c */ /* 0x000fe40003f06270 */
[----:B------:R-:W-:Y:S01]  /*0250*/  VIMNMX R8, PT, PT, R6, R11, !PT ;  /* 0x0000000b06087248 */ /* 0x000fe20007fe0100 */
[----:B------:R-:W3:Y:S03]  /*0260*/  LDC.64 R2, c[0x0][0x380] ;  /* 0x0000e000ff027b82 */ /* 0x000ee60000000a00 */
[-C--:B--2---:R-:W-:Y:S01]  /*0270*/  ISETP.GE.OR P0, PT, R8, R15.reuse, !P0 ;  /* 0x0000000f0800720c */ /* 0x084fe20004706670 */
[----:B------:R-:W-:-:S04]  /*0280*/  IMAD R9, R11, R15, R6 ;  /* 0x0000000f0b097224 */ /* 0x000fc800078e0206 */
[----:B---3--:R-:W-:-:S08]  /*0290*/  IMAD.WIDE R2, R9, 0x4, R2 ;  /* 0x0000000409027825 */ /* 0x008fd000078e0202 */
[----:B------:R-:W-:Y:S05]  /*02a0*/  @P0 BRA `(.L_x_5) ;  /* 0x00000000000c0947 */ /* 0x000fea0003800000 */
[----:B0-----:R-:W2:Y:S02]  /*02b0*/  LDG.E R8, desc[UR4][R2.64] ;  /* 0x0000000402087981 */ /* 0x001ea4000c1e1900 */
[----:B--2---:R-:W-:-:S05]  /*02c0*/  FADD R13, R13, R8 ;  /* 0x000000080d0d7221 */ /* 0x004fca0000000000 */
[----:B------:R2:W-:Y:S02]  /*02d0*/  STS [R4], R13 ;  /* 0x0000000d04007388 */ /* 0x0005e40000000800 */
.L_x_5:
[----:B0-----:R-:W-:Y:S05]  /*02e0*/  BSYNC.RECONVERGENT B2 ;  /* 0x0000000000027941 */ /* 0x001fea0003800200 */
.L_x_4:
[----:B------:R-:W0:Y:S01]  /*02f0*/  LDCU UR6, c[0x0][0x394] ;  /* 0x00007280ff0677ac */ /* 0x000e220008000800 */
[----:B------:R-:W-:Y:S01]  /*0300*/  IMAD.MOV.U32 R16, RZ, RZ, R10 ;  /* 0x000000ffff107224 */ /* 0x000fe200078e000a */
[----:B0-----:R-:W-:-:S09]  /*0310*/  ULOP3.LUT UP0, URZ, UR6, 0x1, URZ, 0xc0, !UPT ;  /* 0x0000000106ff7892 */ /* 0x001fd2000f80c0ff */
[----:B------:R-:W-:Y:S05]  /*0320*/  BRA.U !UP0, `(.L_x_6) ;  /* 0x00000001083c7547 */ /* 0x000fea000b800000 */
[CC--:B------:R-:W-:Y:S02]  /*0330*/  LOP3.LUT R9, R10.reuse, R11.reuse, RZ, 0xfc, !PT ;  /* 0x0000000b0a097212 */ /* 0x0c0fe400078efcff */
[-C--:B------:R-:W-:Y:S02]  /*0340*/  VIMNMX R8, PT, PT, R10, R11.reuse, !PT ;  /* 0x0000000b0a087248 */ /* 0x080fe40007fe0100 */
[----:B------:R-:W-:Y:S02]  /*0350*/  ISETP.GE.AND P0, PT, R9, RZ, PT ;  /* 0x000000ff0900720c */ /* 0x000fe40003f06270 */
[----:B------:R-:W-:Y:S02]  /*0360*/  LOP3.LUT R9, R12, R11, RZ, 0xfc, !PT ;  /* 0x0000000b0c097212 */ /* 0x000fe400078efcff */
[----:B------:R-:W-:Y:S02]  /*0370*/  ISETP.GE.OR P0, PT, R8, R15, !P0 ;  /* 0x0000000f0800720c */ /* 0x000fe40004706670 */
[----:B------:R-:W-:-:S02]  /*0380*/  VIMNMX R8, PT, PT, R12, R11, !PT ;  /* 0x0000000b0c087248 */ /* 0x000fc40007fe0100 */
[----:B------:R-:W-:-:S04]  /*0390*/  ISETP.GE.AND P1, PT, R9, RZ, PT ;  /* 0x000000ff0900720c */ /* 0x000fc80003f26270 */
[----:B------:R-:W-:-:S05]  /*03a0*/  ISETP.GE.OR P1, PT, R8, R15, !P1 ;  /* 0x0000000f0800720c */ /* 0x000fca0004f26670 */
[----:B------:R-:W2:Y:S08]  /*03b0*/  @!P0 LDG.E R8, desc[UR4][R2.64+0x4] ;  /* 0x0000040402088981 */ /* 0x000eb0000c1e1900 */
[----:B------:R-:W3:Y:S01]  /*03c0*/  @!P1 LDG.E R16, desc[UR4][R2.64+0x8] ;  /* 0x0000080402109981 */ /* 0x000ee2000c1e1900 */
[----:B--2---:R-:W-:-:S05]  /*03d0*/  @!P0 FADD R13, R13, R8 ;  /* 0x000000080d0d8221 */ /* 0x004fca0000000000 */
[----:B------:R3:W-:Y:S02]  /*03e0*/  @!P0 STS [R4], R13 ;  /* 0x0000000d04008388 */ /* 0x0007e40000000800 */
[----:B---3--:R-:W-:Y:S01]  /*03f0*/  @!P1 FADD R13, R13, R16 ;  /* 0x000000100d0d9221 */ /* 0x008fe20000000000 */
[----:B------:R-:W-:-:S04]  /*0400*/  IMAD.MOV.U32 R16, RZ, RZ, R14 ;  /* 0x000000ffff107224 */ /* 0x000fc800078e000e */
[----:B------:R0:W-:Y:S03]  /*0410*/  @!P1 STS [R4], R13 ;  /* 0x0000000d04009388 */ /* 0x0001e60000000800 */
.L_x_6:
[----:B------:R-:W-:Y:S05]  /*0420*/  @!P4 BRA `(.L_x_3) ;  /* 0x00000000009cc947 */ /* 0x000fea0003800000 */
[----:B------:R-:W3:Y:S01]  /*0430*/  LDC.64 R2, c[0x0][0x380] ;  /* 0x0000e000ff027b82 */ /* 0x000ee20000000a00 */
[----:B------:R-:W-:-:S07]  /*0440*/  IMAD R15, R11, R15, R16 ;  /* 0x0000000f0b0f7224 */ /* 0x000fce00078e0210 */
.L_x_7:
[----:B----4-:R-:W4:Y:S01]  /*0450*/  LDCU UR6, c[0x0][0x390] ;  /* 0x00007200ff0677ac */ /* 0x010f220008000800 */
[CC--:B------:R-:W-:Y:S01]  /*0460*/  LOP3.LUT R9, R16.reuse, R11.reuse, RZ, 0xfc, !PT ;  /* 0x0000000b10097212 */ /* 0x0c0fe200078efcff */
[C---:B------:R-:W-:Y:S02]  /*0470*/  VIADD R8, R16.reuse, 0x1 ;  /* 0x0000000110087836 */ /* 0x040fe40000000000 */
[C---:B------:R-:W-:Y:S01]  /*0480*/  VIADD R18, R16.reuse, 0x2 ;  /* 0x0000000210127836 */ /* 0x040fe20000000000 */
[----:B------:R-:W-:Y:S01]  /*0490*/  ISETP.GE.AND P0, PT, R9, RZ, PT ;  /* 0x000000ff0900720c */ /* 0x000fe20003f06270 */
[C---:B------:R-:W-:Y:S01]  /*04a0*/  VIADD R26, R16.reuse, 0x3 ;  /* 0x00000003101a7836 */ /* 0x040fe20000000000 */
[-C--:B------:R-:W-:Y:S02]  /*04b0*/  VIMNMX R9, PT, PT, R16, R11.reuse, !PT ;  /* 0x0000000b10097248 */ /* 0x080fe40007fe0100 */
[CC--:B------:R-:W-:Y:S02]  /*04c0*/  LOP3.LUT R17, R8.reuse, R11.reuse, RZ, 0xfc, !PT ;  /* 0x0000000b08117212 */ /* 0x0c0fe400078efcff */
[----:B------:R-:W-:-:S02]  /*04d0*/  VIMNMX R8, PT, PT, R8, R11, !PT ;  /* 0x0000000b08087248 */ /* 0x000fc40007fe0100 */
[----:B------:R-:W-:Y:S02]  /*04e0*/  ISETP.GE.AND P1, PT, R17, RZ, PT ;  /* 0x000000ff1100720c */ /* 0x000fe40003f26270 */
[CC--:B------:R-:W-:Y:S02]  /*04f0*/  LOP3.LUT R19, R18.reuse, R11.reuse, RZ, 0xfc, !PT ;  /* 0x0000000b12137212 */ /* 0x0c0fe400078efcff */
[----:B------:R-:W-:Y:S02]  /*0500*/  VIMNMX R18, PT, PT, R18, R11, !PT ;  /* 0x0000000b12127248 */ /* 0x000fe40007fe0100 */
[----:B----4-:R-:W-:Y:S02]  /*0510*/  ISETP.GE.OR P0, PT, R9, UR6, !P0 ;  /* 0x0000000609007c0c */ /* 0x010fe4000c706670 */
[----:B------:R-:W-:Y:S01]  /*0520*/  ISETP.GE.OR P1, PT, R8, UR6, !P1 ;  /* 0x0000000608007c0c */ /* 0x000fe2000cf26670 */
[----:B---3--:R-:W-:Y:S01]  /*0530*/  IMAD.WIDE R8, R15, 0x4, R2 ;  /* 0x000000040f087825 */ /* 0x008fe200078e0202 */
[----:B------:R-:W-:-:S02]  /*0540*/  ISETP.GE.AND P3, PT, R19, RZ, PT ;  /* 0x000000ff1300720c */ /* 0x000fc40003f66270 */
[-C--:B------:R-:W-:Y:S02]  /*0550*/  LOP3.LUT R17, R26, R11.reuse, RZ, 0xfc, !PT ;  /* 0x0000000b1a117212 */ /* 0x080fe400078efcff */
[----:B------:R-:W-:Y:S02]  /*0560*/  ISETP.GE.OR P3, PT, R18, UR6, !P3 ;  /* 0x0000000612007c0c */ /* 0x000fe4000df66670 */
[----:B------:R-:W-:Y:S02]  /*0570*/  ISETP.GE.AND P2, PT, R17, RZ, PT ;  /* 0x000000ff1100720c */ /* 0x000fe40003f46270 */
[----:B------:R-:W-:Y:S01]  /*0580*/  VIMNMX R17, PT, PT, R26, R11, !PT ;  /* 0x0000000b1a117248 */ /* 0x000fe20007fe0100 */
[----:B------:R-:W0:Y:S03]  /*0590*/  @!P0 LDG.E R18, desc[UR4][R8.64] ;  /* 0x0000000408128981 */ /* 0x000e26000c1e1900 */
[----:B------:R-:W-:Y:S01]  /*05a0*/  ISETP.GE.OR P2, PT, R17, UR6, !P2 ;  /* 0x0000000611007c0c */ /* 0x000fe2000d746670 */
[----:B------:R-:W3:Y:S04]  /*05b0*/  @!P1 LDG.E R20, desc[UR4][R8.64+0x4] ;  /* 0x0000040408149981 */ /* 0x000ee8000c1e1900 */
[----:B------:R-:W4:Y:S08]  /*05c0*/  @!P3 LDG.E R22, desc[UR4][R8.64+0x8] ;  /* 0x000008040816b981 */ /* 0x000f30000c1e1900 */
[----:B------:R-:W5:Y:S01]  /*05d0*/  @!P2 LDG.E R24, desc[UR4][R8.64+0xc] ;  /* 0x00000c040818a981 */ /* 0x000f62000c1e1900 */
[----:B------:R-:W-:-:S02]  /*05e0*/  VIADD R15, R15, 0x4 ;  /* 0x000000040f0f7836 */ /* 0x000fc40000000000 */
[----:B------:R-:W-:Y:S02]  /*05f0*/  VIADD R16, R16, 0x4 ;  /* 0x0000000410107836 */ /* 0x000fe40000000000 */
[----:B0-2---:R-:W-:-:S05]  /*0600*/  @!P0 FADD R13, R13, R18 ;  /* 0x000000120d0d8221 */ /* 0x005fca0000000000 */
[----:B------:R3:W-:Y:S01]  /*0610*/  @!P0 STS [R4], R13 ;  /* 0x0000000d04008388 */ /* 0x0007e20000000800 */
[----:B------:R-:W-:Y:S01]  /*0620*/  ISETP.NE.AND P0, PT, R26, R7, PT ;  /* 0x000000071a00720c */ /* 0x000fe20003f05270 */
[----:B---3--:R-:W-:-:S05]  /*0630*/  @!P1 FADD R13, R13, R20 ;  /* 0x000000140d0d9221 */ /* 0x008fca0000000000 */
[----:B------:R4:W-:Y:S02]  /*0640*/  @!P1 STS [R4], R13 ;  /* 0x0000000d04009388 */ /* 0x0009e40000000800 */
[----:B----4-:R-:W-:-:S05]  /*0650*/  @!P3 FADD R13, R13, R22 ;  /* 0x000000160d0db221 */ /* 0x010fca0000000000 */
[----:B------:R5:W-:Y:S02]  /*0660*/  @!P3 STS [R4], R13 ;  /* 0x0000000d0400b388 */ /* 0x000be40000000800 */
[----:B-----5:R-:W-:-:S05]  /*0670*/  @!P2 FADD R13, R13, R24 ;  /* 0x000000180d0da221 */ /* 0x020fca0000000000 */
[----:B------:R4:W-:Y:S01]  /*0680*/  @!P2 STS [R4], R13 ;  /* 0x0000000d0400a388 */ /* 0x0009e20000000800 */
[----:B------:R-:W-:Y:S05]  /*0690*/  @P0 BRA `(.L_x_7) ;  /* 0xfffffffc006c0947 */ /* 0x000fea000383ffff */
.L_x_3:
[----:B0-----:R-:W-:Y:S05]  /*06a0*/  BSYNC.RECONVERGENT B1 ;  /* 0x0000000000017941 */ /* 0x001fea0003800200 */
.L_x_2:
[C---:B------:R-:W-:Y:S01]  /*06b0*/  ISETP.NE.AND P0, PT, R11.reuse, R5, PT ;  /* 0x000000050b00720c */ /* 0x040fe20003f05270 */
[----:B------:R-:W-:-:S12]  /*06c0*/  VIADD R11, R11, 0x1 ;  /* 0x000000010b0b7836 */ /* 0x000fd80000000000 */
[----:B------:R-:W-:Y:S05]  /*06d0*/  @P0 BRA `(.L_x_8) ;  /* 0xfffffff800c00947 */ /* 0x000fea000383ffff */
.L_x_1:
[----:B0-----:R-:W-:Y:S05]  /*06e0*/  BSYNC.RECONVERGENT B0 ;  /* 0x0000000000007941 */ /* 0x001fea0003800200 */
.L_x_0:
[----:B------:R-:W-:Y:S08]  /*06f0*/  BAR.SYNC.DEFER_BLOCKING 0x0 ;  /* 0x0000000000007b1d */ /* 0x000ff00000010000 */
[----:B------:R-:W0:Y:S01]  /*0700*/  LDC.64 R2, c[0x0][0x388] ;  /* 0x0000e200ff027b82 */ /* 0x000e220000000a00 */
[----:B------:R-:W3:Y:S01]  /*0710*/  LDS R5, [R4] ;  /* 0x0000000004057984 */ /* 0x000ee20000000800 */
[----:B0-----:R-:W-:-:S05]  /*0720*/  IMAD.WIDE R2, R0, 0x4, R2 ;  /* 0x0000000400027825 */ /* 0x001fca00078e0202 */
[----:B---3--:R-:W-:Y:S01]  /*0730*/  STG.E desc[UR4][R2.64], R5 ;  /* 0x0000000502007986 */ /* 0x008fe2000c101904 */
[----:B------:R-:W-:Y:S05]  /*0740*/  EXIT ;  /* 0x000000000000794d */ /* 0x000fea0003800000 */
.L_x_9:
[----:B------:R-:W-:-:S00]  /*0750*/  BRA `(.L_x_9) ;  /* 0xfffffffc00fc7947 */ /* 0x000fc0000383ffff */
[----:B------:R-:W-:-:S00]  /*0760*/  NOP ;  /* 0x0000000000007918 */ /* 0x000fc00000000000 */
        /* <DEDUP_REMOVED lines=9> */
.L_x_10:


//--------------------- .nv.shared._Z12suma2D_SHMEMPfS_ii --------------------------
	.section	.nv.shared._Z12suma2D_SHMEMPfS_ii,"aw",@nobits
	.sectionflags	@""
	.align	16
	.zero		1024


//--------------------- .nv.shared.reserved.0     --------------------------
	.section	.nv.shared.reserved.0,"aw",@nobits
	.weak		__nv_reservedSMEM_offset_0_alias
	.size		__nv_reservedSMEM_offset_0_alias, 0, 64
	.other		__nv_reservedSMEM_offset_0_alias,@"STO_CUDA_RESERVED_SHARED STV_DEFAULT"
__nv_reservedSMEM_offset_0_alias:
	.zero		0
	.zero		64


//--------------------- .nv.constant0._Z12suma2D_SHMEMPfS_ii --------------------------
	.section	.nv.constant0._Z12suma2D_SHMEMPfS_ii,"a",@progbits
	.sectionflags	@""
	.align	4
.nv.constant0._Z12suma2D_SHMEMPfS_ii:
	.zero		920


//--------------------- SYMBOLS --------------------------

	.type		.nv.reservedSmem.offset0,@object
	.size		.nv.reservedSmem.offset0,0x4
	.type		.nv.reservedSmem.cap,@object
	.size		.nv.reservedSmem.cap,0x4
